//
// Generated by NVIDIA NVVM Compiler
//
// Compiler Build ID: CL-36424714
// Cuda compilation tools, release 13.0, V13.0.88
// Based on NVVM 20.0.0
//

.version 9.0
.target sm_100
.address_size 64

	// .globl	_Z18matrixMultiplyCUDAPKfS0_Pfiii

.visible .entry _Z18matrixMultiplyCUDAPKfS0_Pfiii(
	.param .u64 .ptr .align 1 _Z18matrixMultiplyCUDAPKfS0_Pfiii_param_0,
	.param .u64 .ptr .align 1 _Z18matrixMultiplyCUDAPKfS0_Pfiii_param_1,
	.param .u64 .ptr .align 1 _Z18matrixMultiplyCUDAPKfS0_Pfiii_param_2,
	.param .u32 _Z18matrixMultiplyCUDAPKfS0_Pfiii_param_3,
	.param .u32 _Z18matrixMultiplyCUDAPKfS0_Pfiii_param_4,
	.param .u32 _Z18matrixMultiplyCUDAPKfS0_Pfiii_param_5
)
{
	.reg .pred 	%p<13>;
	.reg .b32 	%r<41>;
	.reg .b32 	%f<68>;
	.reg .b64 	%rd<53>;

	ld.param.u64 	%rd7, [_Z18matrixMultiplyCUDAPKfS0_Pfiii_param_0];
	ld.param.u64 	%rd8, [_Z18matrixMultiplyCUDAPKfS0_Pfiii_param_1];
	ld.param.u64 	%rd6, [_Z18matrixMultiplyCUDAPKfS0_Pfiii_param_2];
	ld.param.u32 	%r20, [_Z18matrixMultiplyCUDAPKfS0_Pfiii_param_3];
	ld.param.u32 	%r18, [_Z18matrixMultiplyCUDAPKfS0_Pfiii_param_4];
	ld.param.u32 	%r19, [_Z18matrixMultiplyCUDAPKfS0_Pfiii_param_5];
	cvta.to.global.u64 	%rd1, %rd8;
	cvta.to.global.u64 	%rd2, %rd7;
	mov.u32 	%r21, %ctaid.y;
	mov.u32 	%r22, %ntid.y;
	mov.u32 	%r23, %tid.y;
	mad.lo.s32 	%r1, %r21, %r22, %r23;
	mov.u32 	%r24, %ctaid.x;
	mov.u32 	%r25, %ntid.x;
	mov.u32 	%r26, %tid.x;
	mad.lo.s32 	%r2, %r24, %r25, %r26;
	setp.ge.s32 	%p1, %r1, %r20;
	setp.ge.s32 	%p2, %r2, %r19;
	or.pred  	%p3, %p1, %p2;
	@%p3 bra 	$L__BB0_14;
	setp.lt.s32 	%p4, %r18, 1;
	mov.f32 	%f67, 0f00000000;
	@%p4 bra 	$L__BB0_13;
	mul.lo.s32 	%r3, %r18, %r1;
	and.b32  	%r4, %r18, 7;
	setp.lt.u32 	%p5, %r18, 8;
	mov.f32 	%f67, 0f00000000;
	mov.b32 	%r39, 0;
	@%p5 bra 	$L__BB0_5;
	and.b32  	%r39, %r18, 2147483640;
	neg.s32 	%r37, %r39;
	shl.b32 	%r7, %r19, 3;
	mul.wide.u32 	%rd9, %r3, 4;
	add.s64 	%rd10, %rd9, %rd2;
	add.s64 	%rd52, %rd10, 16;
	mov.f32 	%f67, 0f00000000;
	mul.wide.s32 	%rd13, %r19, 4;
	mov.u32 	%r36, %r2;
$L__BB0_4:
	.pragma "nounroll";
	ld.global.f32 	%f17, [%rd52+-16];
	mul.wide.s32 	%rd11, %r36, 4;
	add.s64 	%rd12, %rd1, %rd11;
	ld.global.f32 	%f18, [%rd12];
	fma.rn.f32 	%f19, %f17, %f18, %f67;
	ld.global.f32 	%f20, [%rd52+-12];
	add.s64 	%rd14, %rd12, %rd13;
	ld.global.f32 	%f21, [%rd14];
	fma.rn.f32 	%f22, %f20, %f21, %f19;
	ld.global.f32 	%f23, [%rd52+-8];
	add.s64 	%rd15, %rd14, %rd13;
	ld.global.f32 	%f24, [%rd15];
	fma.rn.f32 	%f25, %f23, %f24, %f22;
	ld.global.f32 	%f26, [%rd52+-4];
	add.s64 	%rd16, %rd15, %rd13;
	ld.global.f32 	%f27, [%rd16];
	fma.rn.f32 	%f28, %f26, %f27, %f25;
	ld.global.f32 	%f29, [%rd52];
	add.s64 	%rd17, %rd16, %rd13;
	ld.global.f32 	%f30, [%rd17];
	fma.rn.f32 	%f31, %f29, %f30, %f28;
	ld.global.f32 	%f32, [%rd52+4];
	add.s64 	%rd18, %rd17, %rd13;
	ld.global.f32 	%f33, [%rd18];
	fma.rn.f32 	%f34, %f32, %f33, %f31;
	ld.global.f32 	%f35, [%rd52+8];
	add.s64 	%rd19, %rd18, %rd13;
	ld.global.f32 	%f36, [%rd19];
	fma.rn.f32 	%f37, %f35, %f36, %f34;
	ld.global.f32 	%f38, [%rd52+12];
	add.s64 	%rd20, %rd19, %rd13;
	ld.global.f32 	%f39, [%rd20];
	fma.rn.f32 	%f67, %f38, %f39, %f37;
	add.s32 	%r37, %r37, 8;
	add.s32 	%r36, %r36, %r7;
	add.s64 	%rd52, %rd52, 32;
	setp.ne.s32 	%p6, %r37, 0;
	@%p6 bra 	$L__BB0_4;
$L__BB0_5:
	setp.eq.s32 	%p7, %r4, 0;
	@%p7 bra 	$L__BB0_13;
	and.b32  	%r13, %r18, 3;
	setp.lt.u32 	%p8, %r4, 4;
	@%p8 bra 	$L__BB0_8;
	add.s32 	%r28, %r39, %r3;
	mul.wide.u32 	%rd21, %r28, 4;
	add.s64 	%rd22, %rd2, %rd21;
	ld.global.f32 	%f41, [%rd22];
	mad.lo.s32 	%r29, %r39, %r19, %r2;
	mul.wide.s32 	%rd23, %r29, 4;
	add.s64 	%rd24, %rd1, %rd23;
	ld.global.f32 	%f42, [%rd24];
	fma.rn.f32 	%f43, %f41, %f42, %f67;
	cvt.u64.u32 	%rd25, %r3;
	cvt.u64.u32 	%rd26, %r39;
	add.s64 	%rd27, %rd26, %rd25;
	shl.b64 	%rd28, %rd27, 2;
	add.s64 	%rd29, %rd2, %rd28;
	ld.global.f32 	%f44, [%rd29+4];
	mul.wide.s32 	%rd30, %r19, 4;
	add.s64 	%rd31, %rd24, %rd30;
	ld.global.f32 	%f45, [%rd31];
	fma.rn.f32 	%f46, %f44, %f45, %f43;
	ld.global.f32 	%f47, [%rd29+8];
	add.s64 	%rd32, %rd31, %rd30;
	ld.global.f32 	%f48, [%rd32];
	fma.rn.f32 	%f49, %f47, %f48, %f46;
	ld.global.f32 	%f50, [%rd29+12];
	add.s64 	%rd33, %rd32, %rd30;
	ld.global.f32 	%f51, [%rd33];
	fma.rn.f32 	%f67, %f50, %f51, %f49;
	add.s32 	%r39, %r39, 4;
$L__BB0_8:
	setp.eq.s32 	%p9, %r13, 0;
	@%p9 bra 	$L__BB0_13;
	setp.eq.s32 	%p10, %r13, 1;
	@%p10 bra 	$L__BB0_11;
	add.s32 	%r30, %r39, %r3;
	mul.wide.u32 	%rd34, %r30, 4;
	add.s64 	%rd35, %rd2, %rd34;
	ld.global.f32 	%f53, [%rd35];
	mad.lo.s32 	%r31, %r39, %r19, %r2;
	mul.wide.s32 	%rd36, %r31, 4;
	add.s64 	%rd37, %rd1, %rd36;
	ld.global.f32 	%f54, [%rd37];
	fma.rn.f32 	%f55, %f53, %f54, %f67;
	cvt.u64.u32 	%rd38, %r3;
	cvt.u64.u32 	%rd39, %r39;
	add.s64 	%rd40, %rd39, %rd38;
	shl.b64 	%rd41, %rd40, 2;
	add.s64 	%rd42, %rd2, %rd41;
	ld.global.f32 	%f56, [%rd42+4];
	mul.wide.s32 	%rd43, %r19, 4;
	add.s64 	%rd44, %rd37, %rd43;
	ld.global.f32 	%f57, [%rd44];
	fma.rn.f32 	%f67, %f56, %f57, %f55;
	add.s32 	%r39, %r39, 2;
$L__BB0_11:
	and.b32  	%r32, %r18, 1;
	setp.eq.b32 	%p11, %r32, 1;
	not.pred 	%p12, %p11;
	@%p12 bra 	$L__BB0_13;
	add.s32 	%r33, %r39, %r3;
	mul.wide.u32 	%rd45, %r33, 4;
	add.s64 	%rd46, %rd2, %rd45;
	ld.global.f32 	%f58, [%rd46];
	mad.lo.s32 	%r34, %r39, %r19, %r2;
	mul.wide.s32 	%rd47, %r34, 4;
	add.s64 	%rd48, %rd1, %rd47;
	ld.global.f32 	%f59, [%rd48];
	fma.rn.f32 	%f67, %f58, %f59, %f67;
$L__BB0_13:
	mad.lo.s32 	%r35, %r19, %r1, %r2;
	cvta.to.global.u64 	%rd49, %rd6;
	mul.wide.s32 	%rd50, %r35, 4;
	add.s64 	%rd51, %rd49, %rd50;
	st.global.f32 	[%rd51], %f67;
$L__BB0_14:
	ret;

}


// ===== COMPILED SASS (sm_100) =====

	.target	sm_100

	.elftype	@"ET_EXEC"


//--------------------- .note.nv.tkinfo           --------------------------
	.section	.note.nv.tkinfo,"",@"SHT_NOTE"
	.sectionflags	@"SHF_NOTE_NV_TKINFO"
	.tkinfo
        /*0018*/ 	.word	0x00000002
        /*0030*/ 	.string	""
        /*0030*/ 	.string	"ptxas"
        /*0030*/ 	.string	"Cuda compilation tools, release 13.0, V13.0.88"
        /*0030*/ 	.string	"Build cuda_13.0.r13.0/compiler.36424714_0"
        /*0030*/ 	.string	"-arch sm_100 -m 64 "



//--------------------- .note.nv.cuinfo           --------------------------
	.section	.note.nv.cuinfo,"",@"SHT_NOTE"
	.sectionflags	@"SHF_NOTE_NV_CUINFO"
        /*0018*/ 	.short	0x0002
        /*001a*/ 	.short	0x0064
        /*001c*/ 	.short	0x0082
	.zero		2


//--------------------- .nv.info                  --------------------------
	.section	.nv.info,"",@"SHT_CUDA_INFO"
	.align	4


	//----- nvinfo : EIATTR_REGCOUNT
	.align		4
        /*0000*/ 	.byte	0x04, 0x2f
        /*0002*/ 	.short	(.L_1 - .L_0)
	.align		4
.L_0:
        /*0004*/ 	.word	index@(_Z18matrixMultiplyCUDAPKfS0_Pfiii)
        /*0008*/ 	.word	0x00000020


	//----- nvinfo : EIATTR_FRAME_SIZE
	.align		4
.L_1:
        /*000c*/ 	.byte	0x04, 0x11
        /*000e*/ 	.short	(.L_3 - .L_2)
	.align		4
.L_2:
        /*0010*/ 	.word	index@(_Z18matrixMultiplyCUDAPKfS0_Pfiii)
        /*0014*/ 	.word	0x00000000


	//----- nvinfo : EIATTR_MIN_STACK_SIZE
	.align		4
.L_3:
        /*0018*/ 	.byte	0x04, 0x12
        /*001a*/ 	.short	(.L_5 - .L_4)
	.align		4
.L_4:
        /*001c*/ 	.word	index@(_Z18matrixMultiplyCUDAPKfS0_Pfiii)
        /*0020*/ 	.word	0x00000000
.L_5:


//--------------------- .nv.compat                --------------------------
	.section	.nv.compat,"",@"SHT_CUDA_COMPAT_INFO"
	.align	4
        /*0000*/ 	.byte	0x02, 0x09, 0x00, 0x00, 0x02, 0x02, 0x01, 0x00, 0x02, 0x05, 0x05, 0x00, 0x03, 0x07, 0x01, 0x01
        /*0010*/ 	.byte	0x02, 0x03, 0x00, 0x00, 0x02, 0x06, 0x01, 0x00, 0x04, 0x0b, 0x08, 0x00, 0x09, 0x00, 0x00, 0x00
        /*0020*/ 	.byte	0x00, 0x00, 0x00, 0x00


//--------------------- .nv.info._Z18matrixMultiplyCUDAPKfS0_Pfiii --------------------------
	.section	.nv.info._Z18matrixMultiplyCUDAPKfS0_Pfiii,"",@"SHT_CUDA_INFO"
	.sectionflags	@""
	.align	4


	//----- nvinfo : EIATTR_CUDA_API_VERSION
	.align		4
        /*0000*/ 	.byte	0x04, 0x37
        /*0002*/ 	.short	(.L_7 - .L_6)
.L_6:
        /*0004*/ 	.word	0x00000082


	//----- nvinfo : EIATTR_KPARAM_INFO
	.align		4
.L_7:
        /*0008*/ 	.byte	0x04, 0x17
        /*000a*/ 	.short	(.L_9 - .L_8)
.L_8:
        /*000c*/ 	.word	0x00000000
        /*0010*/ 	.short	0x0005
        /*0012*/ 	.short	0x0020
        /*0014*/ 	.byte	0x00, 0xf0, 0x11, 0x00


	//----- nvinfo : EIATTR_KPARAM_INFO
	.align		4
.L_9:
        /*0018*/ 	.byte	0x04, 0x17
        /*001a*/ 	.short	(.L_11 - .L_10)
.L_10:
        /*001c*/ 	.word	0x00000000
        /*0020*/ 	.short	0x0004
        /*0022*/ 	.short	0x001c
        /*0024*/ 	.byte	0x00, 0xf0, 0x11, 0x00


	//----- nvinfo : EIATTR_KPARAM_INFO
	.align		4
.L_11:
        /*0028*/ 	.byte	0x04, 0x17
        /*002a*/ 	.short	(.L_13 - .L_12)
.L_12:
        /*002c*/ 	.word	0x00000000
        /*0030*/ 	.short	0x0003
        /*0032*/ 	.short	0x0018
        /*0034*/ 	.byte	0x00, 0xf0, 0x11, 0x00


	//----- nvinfo : EIATTR_KPARAM_INFO
	.align		4
.L_13:
        /*0038*/ 	.byte	0x04, 0x17
        /*003a*/ 	.short	(.L_15 - .L_14)
.L_14:
        /*003c*/ 	.word	0x00000000
        /*0040*/ 	.short	0x0002
        /*0042*/ 	.short	0x0010
        /*0044*/ 	.byte	0x00, 0xf5, 0x21, 0x00


	//----- nvinfo : EIATTR_KPARAM_INFO
	.align		4
.L_15:
        /*0048*/ 	.byte	0x04, 0x17
        /*004a*/ 	.short	(.L_17 - .L_16)
.L_16:
        /*004c*/ 	.word	0x00000000
        /*0050*/ 	.short	0x0001
        /*0052*/ 	.short	0x0008
        /*0054*/ 	.byte	0x00, 0xf5, 0x21, 0x00


	//----- nvinfo : EIATTR_KPARAM_INFO
	.align		4
.L_17:
        /*0058*/ 	.byte	0x04, 0x17
        /*005a*/ 	.short	(.L_19 - .L_18)
.L_18:
        /*005c*/ 	.word	0x00000000
        /*0060*/ 	.short	0x0000
        /*0062*/ 	.short	0x0000
        /*0064*/ 	.byte	0x00, 0xf5, 0x21, 0x00


	//----- nvinfo : EIATTR_SPARSE_MMA_MASK
	.align		4
.L_19:
        /*0068*/ 	.byte	0x03, 0x50
        /*006a*/ 	.short	0x0000


	//----- nvinfo : EIATTR_MAXREG_COUNT
	.align		4
        /*006c*/ 	.byte	0x03, 0x1b
        /*006e*/ 	.short	0x00ff


	//----- nvinfo : EIATTR_MERCURY_ISA_VERSION
	.align		4
        /*0070*/ 	.byte	0x03, 0x5f
        /*0072*/ 	.short	0x0101


	//----- nvinfo : EIATTR_VRC_CTA_INIT_COUNT
	.align		4
        /*0074*/ 	.byte	0x02, 0x4a
	.zero		1
	.zero		1


	//----- nvinfo : EIATTR_EXIT_INSTR_OFFSETS
	.align		4
        /*0078*/ 	.byte	0x04, 0x1c
        /*007a*/ 	.short	(.L_21 - .L_20)


	//   ....[0]....
.L_20:
        /*007c*/ 	.word	0x000000d0


	//   ....[1]....
        /*0080*/ 	.word	0x000008f0


	//----- nvinfo : EIATTR_CBANK_PARAM_SIZE
	.align		4
.L_21:
        /*0084*/ 	.byte	0x03, 0x19
        /*0086*/ 	.short	0x0024


	//----- nvinfo : EIATTR_PARAM_CBANK
	.align		4
        /*0088*/ 	.byte	0x04, 0x0a
        /*008a*/ 	.short	(.L_23 - .L_22)
	.align		4
.L_22:
        /*008c*/ 	.word	index@(.nv.constant0._Z18matrixMultiplyCUDAPKfS0_Pfiii)
        /*0090*/ 	.short	0x0380
        /*0092*/ 	.short	0x0024


	//----- nvinfo : EIATTR_SW_WAR
	.align		4
.L_23:
        /*0094*/ 	.byte	0x04, 0x36
        /*0096*/ 	.short	(.L_25 - .L_24)
.L_24:
        /*0098*/ 	.word	0x00000008
.L_25:


//--------------------- .nv.callgraph             --------------------------
	.section	.nv.callgraph,"",@"SHT_CUDA_CALLGRAPH"
	.align	4
	.sectionentsize	8
	.align		4
        /*0000*/ 	.word	0x00000000
	.align		4
        /*0004*/ 	.word	0xffffffff
	.align		4
        /*0008*/ 	.word	0x00000000
	.align		4
        /*000c*/ 	.word	0xfffffffe
	.align		4
        /*0010*/ 	.word	0x00000000
	.align		4
        /*0014*/ 	.word	0xfffffffd
	.align		4
        /*0018*/ 	.word	0x00000000
	.align		4
        /*001c*/ 	.word	0xfffffffc


//--------------------- .text._Z18matrixMultiplyCUDAPKfS0_Pfiii --------------------------
	.section	.text._Z18matrixMultiplyCUDAPKfS0_Pfiii,"ax",@progbits
	.align	128
        .global         _Z18matrixMultiplyCUDAPKfS0_Pfiii
        .type           _Z18matrixMultiplyCUDAPKfS0_Pfiii,@function
        .size           _Z18matrixMultiplyCUDAPKfS0_Pfiii,(.L_x_5 - _Z18matrixMultiplyCUDAPKfS0_Pfiii)
        .other          _Z18matrixMultiplyCUDAPKfS0_Pfiii,@"STO_CUDA_ENTRY STV_DEFAULT"
_Z18matrixMultiplyCUDAPKfS0_Pfiii:
.text._Z18matrixMultiplyCUDAPKfS0_Pfiii:
[----:B------:R-:W-:Y:S01]  /*0000*/  LDC R1, c[0x0][0x37c] ;  /* 0x0000df00ff017b82 */ /* 0x000fe20000000800 */
[----:B------:R-:W0:Y:S07]  /*0010*/  S2R R5, SR_TID.X ;  /* 0x0000000000057919 */ /* 0x000e2e0000002100 */
[----:B------:R-:W1:Y:S01]  /*0020*/  LDC R16, c[0x0][0x364] ;  /* 0x0000d900ff107b82 */ /* 0x000e620000000800 */
[----:B------:R-:W2:Y:S01]  /*0030*/  LDCU UR6, c[0x0][0x398] ;  /* 0x00007300ff0677ac */ /* 0x000ea20008000800 */
[----:B------:R-:W1:Y:S06]  /*0040*/  S2R R3, SR_TID.Y ;  /* 0x0000000000037919 */ /* 0x000e6c0000002200 */
[----:B------:R-:W0:Y:S08]  /*0050*/  S2UR UR5, SR_CTAID.X ;  /* 0x00000000000579c3 */ /* 0x000e300000002500 */
[----:B------:R-:W0:Y:S08]  /*0060*/  LDC R0, c[0x0][0x360] ;  /* 0x0000d800ff007b82 */ /* 0x000e300000000800 */
[----:B------:R-:W1:Y:S08]  /*0070*/  S2UR UR4, SR_CTAID.Y ;  /* 0x00000000000479c3 */ /* 0x000e700000002600 */
[----:B------:R-:W3:Y:S01]  /*0080*/  LDC R17, c[0x0][0x3a0] ;  /* 0x0000e800ff117b82 */ /* 0x000ee20000000800 */
[----:B0-----:R-:W-:-:S02]  /*0090*/  IMAD R0, R0, UR5, R5 ;  /* 0x0000000500007c24 */ /* 0x001fc4000f8e0205 */
[----:B-1----:R-:W-:-:S03]  /*00a0*/  IMAD R16, R16, UR4, R3 ;  /* 0x0000000410107c24 */ /* 0x002fc6000f8e0203 */
[----:B---3--:R-:W-:-:S04]  /*00b0*/  ISETP.GE.AND P0, PT, R0, R17, PT ;  /* 0x000000110000720c */ /* 0x008fc80003f06270 */
[----:B--2---:R-:W-:-:S13]  /*00c0*/  ISETP.GE.OR P0, PT, R16, UR6, P0 ;  /* 0x0000000610007c0c */ /* 0x004fda0008706670 */
[----:B------:R-:W-:Y:S05]  /*00d0*/  @P0 EXIT ;  /* 0x000000000000094d */ /* 0x000fea0003800000 */
[----:B------:R-:W0:Y:S01]  /*00e0*/  LDC R19, c[0x0][0x39c] ;  /* 0x0000e700ff137b82 */ /* 0x000e220000000800 */
[----:B------:R-:W1:Y:S01]  /*00f0*/  LDCU.64 UR4, c[0x0][0x358] ;  /* 0x00006b00ff0477ac */ /* 0x000e620008000a00 */
[----:B------:R-:W-:Y:S01]  /*0100*/  HFMA2 R24, -RZ, RZ, 0, 0 ;  /* 0x00000000ff187431 */ /* 0x000fe200000001ff */
[----:B0-----:R-:W-:-:S13]  /*0110*/  ISETP.GE.AND P0, PT, R19, 0x1, PT ;  /* 0x000000011300780c */ /* 0x001fda0003f06270 */
[----:B-1----:R-:W-:Y:S05]  /*0120*/  @!P0 BRA `(.L_x_0) ;  /* 0x0000000400e08947 */ /* 0x002fea0003800000 */
[C---:B------:R-:W-:Y:S01]  /*0130*/  ISETP.GE.U32.AND P1, PT, R19.reuse, 0x8, PT ;  /* 0x000000081300780c */ /* 0x040fe20003f26070 */
[----:B------:R-:W-:Y:S01]  /*0140*/  IMAD R20, R16, R19, RZ ;  /* 0x0000001310147224 */ /* 0x000fe200078e02ff */
[----:B------:R-:W-:Y:S02]  /*0150*/  LOP3.LUT R27, R19, 0x7, RZ, 0xc0, !PT ;  /* 0x00000007131b7812 */ /* 0x000fe400078ec0ff */
[----:B------:R-:W-:Y:S02]  /*0160*/  MOV R24, RZ ;  /* 0x000000ff00187202 */ /* 0x000fe40000000f00 */
[----:B------:R-:W-:Y:S02]  /*0170*/  ISETP.NE.AND P0, PT, R27, RZ, PT ;  /* 0x000000ff1b00720c */ /* 0x000fe40003f05270 */
[----:B------:R-:W-:-:S05]  /*0180*/  MOV R21, RZ ;  /* 0x000000ff00157202 */ /* 0x000fca0000000f00 */
[----:B------:R-:W-:Y:S06]  /*0190*/  @!P1 BRA `(.L_x_1) ;  /* 0x0000000000c49947 */ /* 0x000fec0003800000 */
[----:B------:R-:W0:Y:S01]  /*01a0*/  LDC.64 R2, c[0x0][0x380] ;  /* 0x0000e000ff027b82 */ /* 0x000e220000000a00 */
[----:B------:R-:W-:Y:S02]  /*01b0*/  LOP3.LUT R21, R19, 0x7ffffff8, RZ, 0xc0, !PT ;  /* 0x7ffffff813157812 */ /* 0x000fe400078ec0ff */
[----:B------:R-:W-:Y:S02]  /*01c0*/  MOV R24, RZ ;  /* 0x000000ff00187202 */ /* 0x000fe40000000f00 */
[----:B------:R-:W-:Y:S02]  /*01d0*/  MOV R18, R0 ;  /* 0x0000000000127202 */ /* 0x000fe40000000f00 */
[----:B------:R-:W-:Y:S01]  /*01e0*/  IADD3 R22, PT, PT, -R21, RZ, RZ ;  /* 0x000000ff15167210 */ /* 0x000fe20007ffe1ff */
[----:B0-----:R-:W-:-:S03]  /*01f0*/  IMAD.WIDE.U32 R2, R20, 0x4, R2 ;  /* 0x0000000414027825 */ /* 0x001fc600078e0002 */
[----:B------:R-:W-:-:S04]  /*0200*/  IADD3 R4, P1, PT, R2, 0x10, RZ ;  /* 0x0000001002047810 */ /* 0x000fc80007f3e0ff */
[----:B------:R-:W-:-:S09]  /*0210*/  IADD3.X R5, PT, PT, RZ, R3, RZ, P1, !PT ;  /* 0x00000003ff057210 */ /* 0x000fd20000ffe4ff */
.L_x_2:
[----:B------:R-:W0:Y:S01]  /*0220*/  LDC.64 R14, c[0x0][0x388] ;  /* 0x0000e200ff0e7b82 */ /* 0x000e220000000a00 */
[----:B------:R-:W-:Y:S02]  /*0230*/  MOV R2, R4 ;  /* 0x0000000400027202 */ /* 0x000fe40000000f00 */
[----:B------:R-:W-:-:S05]  /*0240*/  MOV R3, R5 ;  /* 0x0000000500037202 */ /* 0x000fca0000000f00 */
[----:B------:R-:W2:Y:S04]  /*0250*/  LDG.E R25, desc[UR4][R2.64+-0x10] ;  /* 0xfffff00402197981 */ /* 0x000ea8000c1e1900 */
[----:B------:R-:W3:Y:S04]  /*0260*/  LDG.E R23, desc[UR4][R2.64+-0xc] ;  /* 0xfffff40402177981 */ /* 0x000ee8000c1e1900 */
[----:B------:R-:W4:Y:S04]  /*0270*/  LDG.E R29, desc[UR4][R2.64+-0x8] ;  /* 0xfffff804021d7981 */ /* 0x000f28000c1e1900 */
[----:B------:R-:W5:Y:S01]  /*0280*/  LDG.E R28, desc[UR4][R2.64+-0x4] ;  /* 0xfffffc04021c7981 */ /* 0x000f62000c1e1900 */
[----:B0-----:R-:W-:-:S05]  /*0290*/  IMAD.WIDE R14, R18, 0x4, R14 ;  /* 0x00000004120e7825 */ /* 0x001fca00078e020e */
[----:B------:R0:W2:Y:S01]  /*02a0*/  LDG.E R26, desc[UR4][R14.64] ;  /* 0x000000040e1a7981 */ /* 0x0000a2000c1e1900 */
[----:B------:R-:W-:-:S04]  /*02b0*/  IMAD.WIDE R12, R17, 0x4, R14 ;  /* 0x00000004110c7825 */ /* 0x000fc800078e020e */
[C---:B------:R-:W-:Y:S02]  /*02c0*/  IMAD.WIDE R4, R17.reuse, 0x4, R12 ;  /* 0x0000000411047825 */ /* 0x040fe400078e020c */
[----:B------:R-:W3:Y:S02]  /*02d0*/  LDG.E R12, desc[UR4][R12.64] ;  /* 0x000000040c0c7981 */ /* 0x000ee4000c1e1900 */
[C---:B------:R-:W-:Y:S02]  /*02e0*/  IMAD.WIDE R8, R17.reuse, 0x4, R4 ;  /* 0x0000000411087825 */ /* 0x040fe400078e0204 */
[----:B------:R-:W4:Y:S02]  /*02f0*/  LDG.E R4, desc[UR4][R4.64] ;  /* 0x0000000404047981 */ /* 0x000f24000c1e1900 */
[C---:B------:R-:W-:Y:S02]  /*0300*/  IMAD.WIDE R6, R17.reuse, 0x4, R8 ;  /* 0x0000000411067825 */ /* 0x040fe400078e0208 */
[----:B------:R-:W5:Y:S02]  /*0310*/  LDG.E R8, desc[UR4][R8.64] ;  /* 0x0000000408087981 */ /* 0x000f64000c1e1900 */
[----:B------:R-:W-:-:S02]  /*0320*/  IMAD.WIDE R10, R17, 0x4, R6 ;  /* 0x00000004110a7825 */ /* 0x000fc400078e0206 */
[----:B------:R-:W5:Y:S04]  /*0330*/  LDG.E R5, desc[UR4][R2.64] ;  /* 0x0000000402057981 */ /* 0x000f68000c1e1900 */
[----:B------:R-:W5:Y:S01]  /*0340*/  LDG.E R6, desc[UR4][R6.64] ;  /* 0x0000000406067981 */ /* 0x000f62000c1e1900 */
[----:B0-----:R-:W-:-:S03]  /*0350*/  IMAD.WIDE R14, R17, 0x4, R10 ;  /* 0x00000004110e7825 */ /* 0x001fc600078e020a */
[----:B------:R-:W5:Y:S04]  /*0360*/  LDG.E R10, desc[UR4][R10.64] ;  /* 0x000000040a0a7981 */ /* 0x000f68000c1e1900 */
[----:B------:R-:W5:Y:S04]  /*0370*/  LDG.E R13, desc[UR4][R14.64] ;  /* 0x000000040e0d7981 */ /* 0x000f68000c1e1900 */
[----:B------:R-:W5:Y:S04]  /*0380*/  LDG.E R7, desc[UR4][R2.64+0x4] ;  /* 0x0000040402077981 */ /* 0x000f68000c1e1900 */
[----:B------:R-:W5:Y:S01]  /*0390*/  LDG.E R9, desc[UR4][R2.64+0xc] ;  /* 0x00000c0402097981 */ /* 0x000f62000c1e1900 */
[----:B--2---:R-:W-:Y:S01]  /*03a0*/  FFMA R26, R25, R26, R24 ;  /* 0x0000001a191a7223 */ /* 0x004fe20000000018 */
[----:B------:R-:W-:-:S02]  /*03b0*/  IMAD.WIDE R24, R17, 0x4, R14 ;  /* 0x0000000411187825 */ /* 0x000fc400078e020e */
[----:B------:R-:W2:Y:S04]  /*03c0*/  LDG.E R14, desc[UR4][R2.64+0x8] ;  /* 0x00000804020e7981 */ /* 0x000ea8000c1e1900 */
[----:B------:R-:W2:Y:S01]  /*03d0*/  LDG.E R24, desc[UR4][R24.64] ;  /* 0x0000000418187981 */ /* 0x000ea2000c1e1900 */
[----:B---3--:R-:W-:Y:S01]  /*03e0*/  FFMA R12, R23, R12, R26 ;  /* 0x0000000c170c7223 */ /* 0x008fe2000000001a */
[----:B------:R-:W-:-:S03]  /*03f0*/  IADD3 R22, PT, PT, R22, 0x8, RZ ;  /* 0x0000000816167810 */ /* 0x000fc60007ffe0ff */
[----:B----4-:R-:W-:Y:S01]  /*0400*/  FFMA R29, R29, R4, R12 ;  /* 0x000000041d1d7223 */ /* 0x010fe2000000000c */
[----:B------:R-:W-:-:S03]  /*0410*/  ISETP.NE.AND P1, PT, R22, RZ, PT ;  /* 0x000000ff1600720c */ /* 0x000fc60003f25270 */
[----:B-----5:R-:W-:Y:S01]  /*0420*/  FFMA R8, R28, R8, R29 ;  /* 0x000000081c087223 */ /* 0x020fe2000000001d */
[----:B------:R-:W-:-:S03]  /*0430*/  IADD3 R4, P2, PT, R2, 0x20, RZ ;  /* 0x0000002002047810 */ /* 0x000fc60007f5e0ff */
[----:B------:R-:W-:Y:S01]  /*0440*/  FFMA R6, R5, R6, R8 ;  /* 0x0000000605067223 */ /* 0x000fe20000000008 */
[----:B------:R-:W-:Y:S02]  /*0450*/  IADD3.X R5, PT, PT, RZ, R3, RZ, P2, !PT ;  /* 0x00000003ff057210 */ /* 0x000fe400017fe4ff */
[----:B------:R-:W-:Y:S01]  /*0460*/  LEA R18, R17, R18, 0x3 ;  /* 0x0000001211127211 */ /* 0x000fe200078e18ff */
[----:B------:R-:W-:-:S04]  /*0470*/  FFMA R7, R7, R10, R6 ;  /* 0x0000000a07077223 */ /* 0x000fc80000000006 */
[----:B--2---:R-:W-:-:S04]  /*0480*/  FFMA R14, R14, R13, R7 ;  /* 0x0000000d0e0e7223 */ /* 0x004fc80000000007 */
[----:B------:R-:W-:Y:S01]  /*0490*/  FFMA R24, R9, R24, R14 ;  /* 0x0000001809187223 */ /* 0x000fe2000000000e */
[----:B------:R-:W-:Y:S06]  /*04a0*/  @P1 BRA `(.L_x_2) ;  /* 0xfffffffc005c1947 */ /* 0x000fec000383ffff */
.L_x_1:
[----:B------:R-:W-:Y:S05]  /*04b0*/  @!P0 BRA `(.L_x_0) ;  /* 0x0000000000fc8947 */ /* 0x000fea0003800000 */
[----:B------:R-:W-:Y:S02]  /*04c0*/  ISETP.GE.U32.AND P1, PT, R27, 0x4, PT ;  /* 0x000000041b00780c */ /* 0x000fe40003f26070 */
[----:B------:R-:W-:-:S04]  /*04d0*/  LOP3.LUT R14, R19, 0x3, RZ, 0xc0, !PT ;  /* 0x00000003130e7812 */ /* 0x000fc800078ec0ff */
[----:B------:R-:W-:-:S07]  /*04e0*/  ISETP.NE.AND P0, PT, R14, RZ, PT ;  /* 0x000000ff0e00720c */ /* 0x000fce0003f05270 */
[----:B------:R-:W-:Y:S06]  /*04f0*/  @!P1 BRA `(.L_x_3) ;  /* 0x00000000006c9947 */ /* 0x000fec0003800000 */
[----:B------:R-:W0:Y:S01]  /*0500*/  LDC.64 R4, c[0x0][0x388] ;  /* 0x0000e200ff047b82 */ /* 0x000e220000000a00 */
[----:B------:R-:W1:Y:S01]  /*0510*/  LDCU.64 UR6, c[0x0][0x380] ;  /* 0x00007000ff0677ac */ /* 0x000e620008000a00 */
[----:B------:R-:W-:Y:S01]  /*0520*/  IMAD R7, R21, R17, R0 ;  /* 0x0000001115077224 */ /* 0x000fe200078e0200 */
[CC--:B------:R-:W-:Y:S02]  /*0530*/  IADD3 R3, PT, PT, R20.reuse, R21.reuse, RZ ;  /* 0x0000001514037210 */ /* 0x0c0fe40007ffe0ff */
[----:B------:R-:W-:-:S03]  /*0540*/  IADD3 R8, P1, PT, R20, R21, RZ ;  /* 0x0000001514087210 */ /* 0x000fc60007f3e0ff */
[----:B------:R-:W2:Y:S01]  /*0550*/  LDC.64 R12, c[0x0][0x380] ;  /* 0x0000e000ff0c7b82 */ /* 0x000ea20000000a00 */
[----:B0-----:R-:W-:-:S04]  /*0560*/  IMAD.WIDE R4, R7, 0x4, R4 ;  /* 0x0000000407047825 */ /* 0x001fc800078e0204 */
[----:B------:R-:W-:Y:S02]  /*0570*/  IMAD.WIDE R6, R17, 0x4, R4 ;  /* 0x0000000411067825 */ /* 0x000fe400078e0204 */
[----:B------:R-:W3:Y:S02]  /*0580*/  LDG.E R4, desc[UR4][R4.64] ;  /* 0x0000000404047981 */ /* 0x000ee4000c1e1900 */
[----:B--2---:R-:W-:Y:S01]  /*0590*/  IMAD.WIDE.U32 R12, R3, 0x4, R12 ;  /* 0x00000004030c7825 */ /* 0x004fe200078e000c */
[----:B------:R-:W-:Y:S02]  /*05a0*/  IADD3.X R3, PT, PT, RZ, RZ, RZ, P1, !PT ;  /* 0x000000ffff037210 */ /* 0x000fe40000ffe4ff */
[----:B-1----:R-:W-:-:S03]  /*05b0*/  LEA R2, P1, R8, UR6, 0x2 ;  /* 0x0000000608027c11 */ /* 0x002fc6000f8210ff */
[----:B------:R-:W3:Y:S01]  /*05c0*/  LDG.E R13, desc[UR4][R12.64] ;  /* 0x000000040c0d7981 */ /* 0x000ee2000c1e1900 */
[----:B------:R-:W-:Y:S01]  /*05d0*/  LEA.HI.X R3, R8, UR7, R3, 0x2, P1 ;  /* 0x0000000708037c11 */ /* 0x000fe200088f1403 */
[C---:B------:R-:W-:Y:S02]  /*05e0*/  IMAD.WIDE R8, R17.reuse, 0x4, R6 ;  /* 0x0000000411087825 */ /* 0x040fe400078e0206 */
[----:B------:R-:W2:Y:S04]  /*05f0*/  LDG.E R6, desc[UR4][R6.64] ;  /* 0x0000000406067981 */ /* 0x000ea8000c1e1900 */
[----:B------:R-:W2:Y:S01]  /*0600*/  LDG.E R15, desc[UR4][R2.64+0x4] ;  /* 0x00000404020f7981 */ /* 0x000ea2000c1e1900 */
[----:B------:R-:W-:-:S03]  /*0610*/  IMAD.WIDE R10, R17, 0x4, R8 ;  /* 0x00000004110a7825 */ /* 0x000fc600078e0208 */
[----:B------:R-:W4:Y:S04]  /*0620*/  LDG.E R22, desc[UR4][R8.64] ;  /* 0x0000000408167981 */ /* 0x000f28000c1e1900 */
[----:B------:R-:W4:Y:S04]  /*0630*/  LDG.E R18, desc[UR4][R2.64+0x8] ;  /* 0x0000080402127981 */ /* 0x000f28000c1e1900 */
[----:B------:R-:W5:Y:S04]  /*0640*/  LDG.E R26, desc[UR4][R2.64+0xc] ;  /* 0x00000c04021a7981 */ /* 0x000f68000c1e1900 */
[----:B------:R-:W5:Y:S01]  /*0650*/  LDG.E R10, desc[UR4][R10.64] ;  /* 0x000000040a0a7981 */ /* 0x000f62000c1e1900 */
[----:B------:R-:W-:Y:S01]  /*0660*/  IADD3 R21, PT, PT, R21, 0x4, RZ ;  /* 0x0000000415157810 */ /* 0x000fe20007ffe0ff */
[----:B---3--:R-:W-:-:S04]  /*0670*/  FFMA R24, R13, R4, R24 ;  /* 0x000000040d187223 */ /* 0x008fc80000000018 */
[----:B--2---:R-:W-:-:S04]  /*0680*/  FFMA R15, R15, R6, R24 ;  /* 0x000000060f0f7223 */ /* 0x004fc80000000018 */
[----:B----4-:R-:W-:-:S04]  /*0690*/  FFMA R15, R18, R22, R15 ;  /* 0x00000016120f7223 */ /* 0x010fc8000000000f */
[----:B-----5:R-:W-:-:S07]  /*06a0*/  FFMA R24, R26, R10, R15 ;  /* 0x0000000a1a187223 */ /* 0x020fce000000000f */
.L_x_3:
[----:B------:R-:W-:Y:S05]  /*06b0*/  @!P0 BRA `(.L_x_0) ;  /* 0x00000000007c8947 */ /* 0x000fea0003800000 */
[----:B------:R-:W-:Y:S01]  /*06c0*/  ISETP.NE.AND P1, PT, R14, 0x1, PT ;  /* 0x000000010e00780c */ /* 0x000fe20003f25270 */
[----:B------:R-:W0:Y:S01]  /*06d0*/  LDC.64 R10, c[0x0][0x380] ;  /* 0x0000e000ff0a7b82 */ /* 0x000e220000000a00 */
[----:B------:R-:W-:-:S04]  /*06e0*/  LOP3.LUT R19, R19, 0x1, RZ, 0xc0, !PT ;  /* 0x0000000113137812 */ /* 0x000fc800078ec0ff */
[----:B------:R-:W-:-:S03]  /*06f0*/  ISETP.NE.U32.AND P0, PT, R19, 0x1, PT ;  /* 0x000000011300780c */ /* 0x000fc60003f05070 */
[----:B------:R-:W1:Y:S04]  /*0700*/  LDC.64 R8, c[0x0][0x388] ;  /* 0x0000e200ff087b82 */ /* 0x000e680000000a00 */
[CC--:B------:R-:W-:Y:S02]  /*0710*/  @P1 IADD3 R13, PT, PT, R20.reuse, R21.reuse, RZ ;  /* 0x00000015140d1210 */ /* 0x0c0fe40007ffe0ff */
[----:B------:R-:W-:Y:S02]  /*0720*/  @P1 IADD3 R12, P2, PT, R20, R21, RZ ;  /* 0x00000015140c1210 */ /* 0x000fe40007f5e0ff */
[----:B------:R-:W2:Y:S02]  /*0730*/  @P1 LDC.64 R2, c[0x0][0x380] ;  /* 0x0000e000ff021b82 */ /* 0x000ea40000000a00 */
[----:B------:R-:W-:-:S06]  /*0740*/  @P1 IADD3.X R14, PT, PT, RZ, RZ, RZ, P2, !PT ;  /* 0x000000ffff0e1210 */ /* 0x000fcc00017fe4ff */
[----:B------:R-:W3:Y:S01]  /*0750*/  LDC.64 R4, c[0x0][0x380] ;  /* 0x0000e000ff047b82 */ /* 0x000ee20000000a00 */
[----:B0-----:R-:W-:-:S04]  /*0760*/  @P1 IMAD.WIDE.U32 R10, R13, 0x4, R10 ;  /* 0x000000040d0a1825 */ /* 0x001fc800078e000a */
[C---:B------:R-:W-:Y:S01]  /*0770*/  @P1 IMAD R13, R21.reuse, R17, R0 ;  /* 0x00000011150d1224 */ /* 0x040fe200078e0200 */
[----:B------:R-:W-:Y:S01]  /*0780*/  @P1 IADD3 R21, PT, PT, R21, 0x2, RZ ;  /* 0x0000000215151810 */ /* 0x000fe20007ffe0ff */
[----:B------:R-:W4:Y:S01]  /*0790*/  @P1 LDG.E R11, desc[UR4][R10.64] ;  /* 0x000000040a0b1981 */ /* 0x000f22000c1e1900 */
[----:B------:R-:W0:Y:S01]  /*07a0*/  LDC.64 R6, c[0x0][0x388] ;  /* 0x0000e200ff067b82 */ /* 0x000e220000000a00 */
[----:B-1----:R-:W-:Y:S01]  /*07b0*/  @P1 IMAD.WIDE R8, R13, 0x4, R8 ;  /* 0x000000040d081825 */ /* 0x002fe200078e0208 */
[----:B------:R-:W-:Y:S02]  /*07c0*/  @!P0 IADD3 R15, PT, PT, R20, R21, RZ ;  /* 0x00000015140f8210 */ /* 0x000fe40007ffe0ff */
[----:B--2---:R-:W-:Y:S01]  /*07d0*/  @P1 LEA R2, P2, R12, R2, 0x2 ;  /* 0x000000020c021211 */ /* 0x004fe200078410ff */
[----:B------:R-:W-:-:S03]  /*07e0*/  @!P0 IMAD R21, R21, R17, R0 ;  /* 0x0000001115158224 */ /* 0x000fc600078e0200 */
[----:B------:R-:W-:Y:S01]  /*07f0*/  @P1 LEA.HI.X R3, R12, R3, R14, 0x2, P2 ;  /* 0x000000030c031211 */ /* 0x000fe200010f140e */
[----:B------:R-:W-:Y:S01]  /*0800*/  @P1 IMAD.WIDE R12, R17, 0x4, R8 ;  /* 0x00000004110c1825 */ /* 0x000fe200078e0208 */
[----:B------:R-:W4:Y:S03]  /*0810*/  @P1 LDG.E R14, desc[UR4][R8.64] ;  /* 0x00000004080e1981 */ /* 0x000f26000c1e1900 */
[----:B---3--:R-:W-:Y:S01]  /*0820*/  @!P0 IMAD.WIDE.U32 R4, R15, 0x4, R4 ;  /* 0x000000040f048825 */ /* 0x008fe200078e0004 */
[----:B------:R-:W2:Y:S04]  /*0830*/  @P1 LDG.E R2, desc[UR4][R2.64+0x4] ;  /* 0x0000040402021981 */ /* 0x000ea8000c1e1900 */
[----:B------:R-:W2:Y:S01]  /*0840*/  @P1 LDG.E R12, desc[UR4][R12.64] ;  /* 0x000000040c0c1981 */ /* 0x000ea2000c1e1900 */
[----:B0-----:R-:W-:-:S03]  /*0850*/  @!P0 IMAD.WIDE R6, R21, 0x4, R6 ;  /* 0x0000000415068825 */ /* 0x001fc600078e0206 */
[----:B------:R-:W3:Y:S04]  /*0860*/  @!P0 LDG.E R5, desc[UR4][R4.64] ;  /* 0x0000000404058981 */ /* 0x000ee8000c1e1900 */
[----:B------:R-:W3:Y:S01]  /*0870*/  @!P0 LDG.E R6, desc[UR4][R6.64] ;  /* 0x0000000406068981 */ /* 0x000ee2000c1e1900 */
[----:B----4-:R-:W-:-:S04]  /*0880*/  @P1 FFMA R11, R11, R14, R24 ;  /* 0x0000000e0b0b1223 */ /* 0x010fc80000000018 */
[----:B--2---:R-:W-:-:S04]  /*0890*/  @P1 FFMA R24, R2, R12, R11 ;  /* 0x0000000c02181223 */ /* 0x004fc8000000000b */
[----:B---3--:R-:W-:-:S07]  /*08a0*/  @!P0 FFMA R24, R5, R6, R24 ;  /* 0x0000000605188223 */ /* 0x008fce0000000018 */
.L_x_0:
[----:B------:R-:W0:Y:S01]  /*08b0*/  LDC.64 R2, c[0x0][0x390] ;  /* 0x0000e400ff027b82 */ /* 0x000e220000000a00 */
[----:B------:R-:W-:-:S04]  /*08c0*/  IMAD R17, R16, R17, R0 ;  /* 0x0000001110117224 */ /* 0x000fc800078e0200 */
[----:B0-----:R-:W-:-:S05]  /*08d0*/  IMAD.WIDE R2, R17, 0x4, R2 ;  /* 0x0000000411027825 */ /* 0x001fca00078e0202 */
[----:B------:R-:W-:Y:S01]  /*08e0*/  STG.E desc[UR4][R2.64], R24 ;  /* 0x0000001802007986 */ /* 0x000fe2000c101904 */
[----:B------:R-:W-:Y:S05]  /*08f0*/  EXIT ;  /* 0x000000000000794d */ /* 0x000fea0003800000 */
.L_x_4:
[----:B------:R-:W-:-:S00]  /*0900*/  BRA `(.L_x_4) ;  /* 0xfffffffc00fc7947 */ /* 0x000fc0000383ffff */
[----:B------:R-:W-:-:S00]  /*0910*/  NOP ;  /* 0x0000000000007918 */ /* 0x000fc00000000000 */
        /* <DEDUP_REMOVED lines=14> */
.L_x_5:


//--------------------- .nv.shared.reserved.0     --------------------------
	.section	.nv.shared.reserved.0,"aw",@nobits
	.weak		__nv_reservedSMEM_offset_0_alias
	.size		__nv_reservedSMEM_offset_0_alias, 0, 64
	.other		__nv_reservedSMEM_offset_0_alias,@"STO_CUDA_RESERVED_SHARED STV_DEFAULT"
__nv_reservedSMEM_offset_0_alias:
	.zero		0
	.zero		64


//--------------------- .nv.constant0._Z18matrixMultiplyCUDAPKfS0_Pfiii --------------------------
	.section	.nv.constant0._Z18matrixMultiplyCUDAPKfS0_Pfiii,"a",@progbits
	.sectionflags	@""
	.align	4
.nv.constant0._Z18matrixMultiplyCUDAPKfS0_Pfiii:
	.zero		932


//--------------------- SYMBOLS --------------------------

	.type		.nv.reservedSmem.offset0,@object
	.size		.nv.reservedSmem.offset0,0x4
